	.headerflags	@"EF_CUDA_TEXMODE_UNIFIED EF_CUDA_64BIT_ADDRESS EF_CUDA_ACCELERATORS EF_CUDA_SM90 EF_CUDA_VIRTUAL_SM(EF_CUDA_SM90)"
	.elftype	@"ET_EXEC"


//--------------------- .nv.info                  --------------------------
	.section	.nv.info,"",@"SHT_CUDA_INFO"
	.align	4


	//----- nvinfo : EIATTR_REGCOUNT
	.align		4
        /*0000*/ 	.byte	0x04, 0x2f
        /*0002*/ 	.short	(.L_3 - .L_2)
	.align		4
.L_2:
        /*0004*/ 	.word	index@(triton_poi_fused__native_batch_norm_legit_no_training_add_hardtanh_mul_0)
        /*0008*/ 	.word	0x00000014


	//----- nvinfo : EIATTR_MIN_STACK_SIZE
	.align		4
.L_3:
        /*000c*/ 	.byte	0x04, 0x12
        /*000e*/ 	.short	(.L_5 - .L_4)
	.align		4
.L_4:
        /*0010*/ 	.word	index@(triton_poi_fused__native_batch_norm_legit_no_training_add_hardtanh_mul_0)
        /*0014*/ 	.word	0x00000000


	//----- nvinfo : EIATTR_FRAME_SIZE
	.align		4
.L_5:
        /*0018*/ 	.byte	0x04, 0x11
        /*001a*/ 	.short	(.L_7 - .L_6)
	.align		4
.L_6:
        /*001c*/ 	.word	index@(triton_poi_fused__native_batch_norm_legit_no_training_add_hardtanh_mul_0)
        /*0020*/ 	.word	0x00000000


	//----- nvinfo : EIATTR_MIN_STACK_SIZE
	.align		4
.L_7:
        /*0024*/ 	.byte	0x04, 0x12
        /*0026*/ 	.short	(.L_9 - .L_8)
	.align		4
.L_8:
        /*0028*/ 	.word	index@(triton_poi_fused__native_batch_norm_legit_no_training_add_hardtanh_mul_0)
        /*002c*/ 	.word	0x00000000
.L_9:


//--------------------- .nv.info.triton_poi_fused__native_batch_norm_legit_no_training_add_hardtanh_mul_0 --------------------------
	.section	.nv.info.triton_poi_fused__native_batch_norm_legit_no_training_add_hardtanh_mul_0,"",@"SHT_CUDA_INFO"
	.sectionflags	@""
	.align	4


	//----- nvinfo : EIATTR_CUDA_API_VERSION
	.align		4
        /*0000*/ 	.byte	0x04, 0x37
        /*0002*/ 	.short	(.L_11 - .L_10)
.L_10:
        /*0004*/ 	.word	0x0000007c


	//----- nvinfo : EIATTR_KPARAM_INFO
	.align		4
.L_11:
        /*0008*/ 	.byte	0x04, 0x17
        /*000a*/ 	.short	(.L_13 - .L_12)
.L_12:
        /*000c*/ 	.word	0x00000000
        /*0010*/ 	.short	0x0006
        /*0012*/ 	.short	0x0030
        /*0014*/ 	.byte	0x00, 0xf0, 0x11, 0x00


	//----- nvinfo : EIATTR_KPARAM_INFO
	.align		4
.L_13:
        /*0018*/ 	.byte	0x04, 0x17
        /*001a*/ 	.short	(.L_15 - .L_14)
.L_14:
        /*001c*/ 	.word	0x00000000
        /*0020*/ 	.short	0x0005
        /*0022*/ 	.short	0x0028
        /*0024*/ 	.byte	0x00, 0xf4, 0x21, 0x00


	//----- nvinfo : EIATTR_KPARAM_INFO
	.align		4
.L_15:
        /*0028*/ 	.byte	0x04, 0x17
        /*002a*/ 	.short	(.L_17 - .L_16)
.L_16:
        /*002c*/ 	.word	0x00000000
        /*0030*/ 	.short	0x0004
        /*0032*/ 	.short	0x0020
        /*0034*/ 	.byte	0x00, 0xf4, 0x21, 0x00


	//----- nvinfo : EIATTR_KPARAM_INFO
	.align		4
.L_17:
        /*0038*/ 	.byte	0x04, 0x17
        /*003a*/ 	.short	(.L_19 - .L_18)
.L_18:
        /*003c*/ 	.word	0x00000000
        /*0040*/ 	.short	0x0003
        /*0042*/ 	.short	0x0018
        /*0044*/ 	.byte	0x00, 0xf4, 0x21, 0x00


	//----- nvinfo : EIATTR_KPARAM_INFO
	.align		4
.L_19:
        /*0048*/ 	.byte	0x04, 0x17
        /*004a*/ 	.short	(.L_21 - .L_20)
.L_20:
        /*004c*/ 	.word	0x00000000
        /*0050*/ 	.short	0x0002
        /*0052*/ 	.short	0x0010
        /*0054*/ 	.byte	0x00, 0xf4, 0x21, 0x00


	//----- nvinfo : EIATTR_KPARAM_INFO
	.align		4
.L_21:
        /*0058*/ 	.byte	0x04, 0x17
        /*005a*/ 	.short	(.L_23 - .L_22)
.L_22:
        /*005c*/ 	.word	0x00000000
        /*0060*/ 	.short	0x0001
        /*0062*/ 	.short	0x0008
        /*0064*/ 	.byte	0x00, 0xf4, 0x21, 0x00


	//----- nvinfo : EIATTR_KPARAM_INFO
	.align		4
.L_23:
        /*0068*/ 	.byte	0x04, 0x17
        /*006a*/ 	.short	(.L_25 - .L_24)
.L_24:
        /*006c*/ 	.word	0x00000000
        /*0070*/ 	.short	0x0000
        /*0072*/ 	.short	0x0000
        /*0074*/ 	.byte	0x00, 0xf4, 0x21, 0x00


	//----- nvinfo : EIATTR_SPARSE_MMA_MASK
	.align		4
.L_25:
        /*0078*/ 	.byte	0x03, 0x50
        /*007a*/ 	.short	0x0000


	//----- nvinfo : EIATTR_MAXREG_COUNT
	.align		4
        /*007c*/ 	.byte	0x03, 0x1b
        /*007e*/ 	.short	0x00ff


	//----- nvinfo : EIATTR_EXIT_INSTR_OFFSETS
	.align		4
        /*0080*/ 	.byte	0x04, 0x1c
        /*0082*/ 	.short	(.L_27 - .L_26)


	//   ....[0]....
.L_26:
        /*0084*/ 	.word	0x00000390


	//   ....[1]....
        /*0088*/ 	.word	0x000003b0


	//----- nvinfo : EIATTR_REQNTID
	.align		4
.L_27:
        /*008c*/ 	.byte	0x04, 0x10
        /*008e*/ 	.short	(.L_29 - .L_28)
.L_28:
        /*0090*/ 	.word	0x00000020
        /*0094*/ 	.word	0x00000001
        /*0098*/ 	.word	0x00000001


	//----- nvinfo : EIATTR_CBANK_PARAM_SIZE
	.align		4
.L_29:
        /*009c*/ 	.byte	0x03, 0x19
        /*009e*/ 	.short	0x0034


	//----- nvinfo : EIATTR_PARAM_CBANK
	.align		4
        /*00a0*/ 	.byte	0x04, 0x0a
        /*00a2*/ 	.short	(.L_31 - .L_30)
	.align		4
.L_30:
        /*00a4*/ 	.word	index@(.nv.constant0.triton_poi_fused__native_batch_norm_legit_no_training_add_hardtanh_mul_0)
        /*00a8*/ 	.short	0x0210
        /*00aa*/ 	.short	0x0034


	//----- nvinfo : EIATTR_SW_WAR
	.align		4
.L_31:
        /*00ac*/ 	.byte	0x04, 0x36
        /*00ae*/ 	.short	(.L_33 - .L_32)
.L_32:
        /*00b0*/ 	.word	0x00000008
.L_33:


//--------------------- .nv.callgraph             --------------------------
	.section	.nv.callgraph,"",@"SHT_CUDA_CALLGRAPH"
	.align	4
	.sectionentsize	8
	.align		4
        /*0000*/ 	.word	0x00000000
	.align		4
        /*0004*/ 	.word	0xffffffff
	.align		4
        /*0008*/ 	.word	0x00000000
	.align		4
        /*000c*/ 	.word	0xfffffffe
	.align		4
        /*0010*/ 	.word	0x00000000
	.align		4
        /*0014*/ 	.word	0xfffffffd
	.align		4
        /*0018*/ 	.word	0x00000000
	.align		4
        /*001c*/ 	.word	0xfffffffc


//--------------------- .nv.constant4             --------------------------
	.section	.nv.constant4,"a",@progbits
	.align	8
	.align		8
.nv.constant4:
        /*0000*/ 	.dword	_$_str
	.align		8
        /*0008*/ 	.dword	_$_str_$_2


//--------------------- .text.triton_poi_fused__native_batch_norm_legit_no_training_add_hardtanh_mul_0 --------------------------
	.section	.text.triton_poi_fused__native_batch_norm_legit_no_training_add_hardtanh_mul_0,"ax",@progbits
	.align	128
        .global         triton_poi_fused__native_batch_norm_legit_no_training_add_hardtanh_mul_0
        .type           triton_poi_fused__native_batch_norm_legit_no_training_add_hardtanh_mul_0,@function
        .size           triton_poi_fused__native_batch_norm_legit_no_training_add_hardtanh_mul_0,(.L_x_1 - triton_poi_fused__native_batch_norm_legit_no_training_add_hardtanh_mul_0)
        .other          triton_poi_fused__native_batch_norm_legit_no_training_add_hardtanh_mul_0,@"STO_CUDA_ENTRY STV_DEFAULT"
triton_poi_fused__native_batch_norm_legit_no_training_add_hardtanh_mul_0:
.text.triton_poi_fused__native_batch_norm_legit_no_training_add_hardtanh_mul_0:
[----:B------:R-:W0:Y:S01]  /*0000*/  LDC R1, c[0x0][0x28] ;  /* 0x00000a00ff017b82 */ /* 0x000e220000000800 */
[----:B------:R-:W1:Y:S07]  /*0010*/  S2R R16, SR_TID.X ;  /* 0x0000000000107919 */ /* 0x000e6e0000002100 */
[----:B------:R-:W2:Y:S01]  /*0020*/  LDC.64 R6, c[0x0][0x228] ;  /* 0x00008a00ff067b82 */ /* 0x000ea20000000a00 */
[----:B------:R-:W-:Y:S01]  /*0030*/  HFMA2.MMA R12, -RZ, RZ, 0, 0 ;  /* 0x00000000ff0c7435 */ /* 0x000fe200000001ff */
[----:B------:R-:W-:Y:S01]  /*0040*/  ULDC.64 UR4, c[0x0][0x208] ;  /* 0x0000820000047ab9 */ /* 0x000fe20000000a00 */
[----:B------:R-:W3:Y:S05]  /*0050*/  S2R R13, SR_CTAID.X ;  /* 0x00000000000d7919 */ /* 0x000eea0000002500 */
[----:B------:R-:W4:Y:S08]  /*0060*/  LDC.64 R4, c[0x0][0x220] ;  /* 0x00008800ff047b82 */ /* 0x000f300000000a00 */
[----:B------:R-:W5:Y:S08]  /*0070*/  LDC.64 R8, c[0x0][0x230] ;  /* 0x00008c00ff087b82 */ /* 0x000f700000000a00 */
[----:B------:R-:W5:Y:S01]  /*0080*/  LDC.64 R10, c[0x0][0x238] ;  /* 0x00008e00ff0a7b82 */ /* 0x000f620000000a00 */
[----:B-1----:R-:W-:-:S02]  /*0090*/  LOP3.LUT R0, R16, 0xf, RZ, 0xc0, !PT ;  /* 0x0000000f10007812 */ /* 0x002fc400078ec0ff */
[----:B---3--:R-:W-:-:S03]  /*00a0*/  SHF.R.S32.HI R2, RZ, 0x1b, R13 ;  /* 0x0000001bff027819 */ /* 0x008fc6000001140d */
[----:B------:R-:W-:Y:S01]  /*00b0*/  IMAD R13, R13, 0x10, R0 ;  /* 0x000000100d0d7824 */ /* 0x000fe200078e0200 */
[----:B------:R-:W-:-:S04]  /*00c0*/  SGXT R0, R2, 0x1 ;  /* 0x000000010200781a */ /* 0x000fc80000000200 */
[----:B------:R-:W-:Y:S01]  /*00d0*/  ISETP.GE.AND P0, PT, R13, 0x10, PT ;  /* 0x000000100d00780c */ /* 0x000fe20003f06270 */
[----:B------:R-:W1:Y:S01]  /*00e0*/  LDC.64 R2, c[0x0][0x218] ;  /* 0x00008600ff027b82 */ /* 0x000e620000000a00 */
[----:B------:R-:W-:-:S04]  /*00f0*/  LEA.HI R0, R0, R13, RZ, 0x2 ;  /* 0x0000000d00007211 */ /* 0x000fc800078f10ff */
[----:B------:R-:W-:-:S05]  /*0100*/  LOP3.LUT R0, R0, 0xfffffffc, RZ, 0xc0, !PT ;  /* 0xfffffffc00007812 */ /* 0x000fca00078ec0ff */
[----:B------:R-:W-:-:S04]  /*0110*/  IMAD.IADD R15, R13, 0x1, -R0 ;  /* 0x000000010d0f7824 */ /* 0x000fc800078e0a00 */
[----:B--2---:R-:W-:-:S05]  /*0120*/  IMAD.WIDE R6, R15, 0x4, R6 ;  /* 0x000000040f067825 */ /* 0x004fca00078e0206 */
[----:B------:R5:W2:Y:S01]  /*0130*/  @!P0 LDG.E.EL R12, desc[UR4][R6.64] ;  /* 0x00000004060c8981 */ /* 0x000aa2000c2e1900 */
[----:B------:R-:W-:Y:S01]  /*0140*/  IMAD.MOV.U32 R0, RZ, RZ, RZ ;  /* 0x000000ffff007224 */ /* 0x000fe200078e00ff */
[----:B------:R-:W-:Y:S01]  /*0150*/  MOV R17, RZ ;  /* 0x000000ff00117202 */ /* 0x000fe20000000f00 */
[----:B----4-:R-:W-:-:S04]  /*0160*/  IMAD.WIDE R4, R15, 0x4, R4 ;  /* 0x000000040f047825 */ /* 0x010fc800078e0204 */
[----:B-1----:R-:W-:Y:S01]  /*0170*/  IMAD.WIDE R2, R13, 0x4, R2 ;  /* 0x000000040d027825 */ /* 0x002fe200078e0202 */
[----:B------:R-:W3:Y:S03]  /*0180*/  @!P0 LDG.E.EL R17, desc[UR4][R4.64] ;  /* 0x0000000404118981 */ /* 0x000ee6000c2e1900 */
[C---:B-----5:R-:W-:Y:S01]  /*0190*/  IMAD.WIDE R6, R15.reuse, 0x4, R8 ;  /* 0x000000040f067825 */ /* 0x060fe200078e0208 */
[----:B------:R1:W3:Y:S03]  /*01a0*/  @!P0 LDG.E R0, desc[UR4][R2.64] ;  /* 0x0000000402008981 */ /* 0x0002e6000c1e1900 */
[----:B0-----:R-:W-:Y:S01]  /*01b0*/  IMAD.WIDE R8, R15, 0x4, R10 ;  /* 0x000000040f087825 */ /* 0x001fe200078e020a */
[----:B------:R-:W-:-:S06]  /*01c0*/  CS2R R10, SRZ ;  /* 0x00000000000a7805 */ /* 0x000fcc000001ff00 */
[----:B------:R-:W4:Y:S04]  /*01d0*/  @!P0 LDG.E.EL R10, desc[UR4][R6.64] ;  /* 0x00000004060a8981 */ /* 0x000f28000c2e1900 */
[----:B------:R-:W4:Y:S01]  /*01e0*/  @!P0 LDG.E.EL R11, desc[UR4][R8.64] ;  /* 0x00000004080b8981 */ /* 0x000f22000c2e1900 */
[----:B-1----:R-:W-:Y:S01]  /*01f0*/  HFMA2.MMA R3, -RZ, RZ, 1.625, 0 ;  /* 0x3e800000ff037435 */ /* 0x002fe200000001ff */
[----:B--2---:R-:W-:-:S04]  /*0200*/  FADD R12, R12, 9.9999997473787516356e-06 ;  /* 0x3727c5ac0c0c7421 */ /* 0x004fc80000000000 */
[----:B------:R-:W0:Y:S02]  /*0210*/  MUFU.SQRT R14, R12 ;  /* 0x0000000c000e7308 */ /* 0x000e240000002000 */
[C---:B0-----:R-:W-:Y:S02]  /*0220*/  FSETP.GT.AND P0, PT, R14.reuse, 8.50705917302346158658e+37, PT ;  /* 0x7e8000000e00780b */ /* 0x041fe40003f04000 */
[----:B------:R-:W-:-:S11]  /*0230*/  FSETP.GEU.AND P1, PT, R14, 1.175494350822287508e-38, PT ;  /* 0x008000000e00780b */ /* 0x000fd60003f2e000 */
[----:B------:R-:W-:-:S04]  /*0240*/  @P0 FMUL R14, R14, 0.25 ;  /* 0x3e8000000e0e0820 */ /* 0x000fc80000400000 */
[----:B------:R-:W-:-:S06]  /*0250*/  @!P1 FMUL R14, R14, 16777216 ;  /* 0x4b8000000e0e9820 */ /* 0x000fcc0000400000 */
[----:B------:R-:W0:Y:S01]  /*0260*/  MUFU.RCP R14, R14 ;  /* 0x0000000e000e7308 */ /* 0x000e220000001000 */
[----:B------:R-:W-:Y:S01]  /*0270*/  FSEL R3, R3, 1, P0 ;  /* 0x3f80000003037808 */ /* 0x000fe20000000000 */
[----:B---3--:R-:W-:-:S04]  /*0280*/  FADD R0, -R17, R0 ;  /* 0x0000000011007221 */ /* 0x008fc80000000100 */
[----:B------:R-:W-:-:S04]  /*0290*/  @!P1 FMUL R3, R3, 16777216 ;  /* 0x4b80000003039820 */ /* 0x000fc80000400000 */
[----:B0-----:R-:W-:-:S04]  /*02a0*/  FMUL R3, R14, R3 ;  /* 0x000000030e037220 */ /* 0x001fc80000400000 */
[----:B------:R-:W-:Y:S02]  /*02b0*/  FMUL R0, R0, R3 ;  /* 0x0000000300007220 */ /* 0x000fe40000400000 */
[----:B------:R-:W0:Y:S02]  /*02c0*/  LDC.64 R2, c[0x0][0x210] ;  /* 0x00008400ff027b82 */ /* 0x000e240000000a00 */
[----:B----4-:R-:W-:-:S04]  /*02d0*/  FFMA R0, R0, R10, R11 ;  /* 0x0000000a00007223 */ /* 0x010fc8000000000b */
[----:B------:R-:W-:-:S05]  /*02e0*/  FADD R4, R0, 3 ;  /* 0x4040000000047421 */ /* 0x000fca0000000000 */
[----:B------:R-:W-:-:S04]  /*02f0*/  FSETP.GTU.AND P0, PT, R4, RZ, PT ;  /* 0x000000ff0400720b */ /* 0x000fc80003f0c000 */
[----:B------:R-:W-:Y:S02]  /*0300*/  FSEL R4, R4, RZ, P0 ;  /* 0x000000ff04047208 */ /* 0x000fe40000000000 */
[----:B------:R-:W-:Y:S02]  /*0310*/  LOP3.LUT P0, RZ, R16, 0x10, RZ, 0xc0, !PT ;  /* 0x0000001010ff7812 */ /* 0x000fe4000780c0ff */
[C---:B------:R-:W-:Y:S02]  /*0320*/  FSETP.GEU.AND P1, PT, R4.reuse, 6, PT ;  /* 0x40c000000400780b */ /* 0x040fe40003f2e000 */
[C---:B------:R-:W-:Y:S01]  /*0330*/  ISETP.LT.AND P0, PT, R13.reuse, 0x10, !P0 ;  /* 0x000000100d00780c */ /* 0x040fe20004701270 */
[C---:B------:R-:W-:Y:S01]  /*0340*/  FMUL R5, R4.reuse, 0.16666667163372039795 ;  /* 0x3e2aaaab04057820 */ /* 0x040fe20000400000 */
[----:B------:R-:W-:Y:S01]  /*0350*/  FSETP.NAN.AND P2, PT, R4, R4, PT ;  /* 0x000000040400720b */ /* 0x000fe20003f48000 */
[----:B0-----:R-:W-:-:S08]  /*0360*/  IMAD.WIDE R2, R13, 0x4, R2 ;  /* 0x000000040d027825 */ /* 0x001fd000078e0202 */
[----:B------:R-:W-:-:S05]  /*0370*/  @P1 FSEL R5, R5, 1, P2 ;  /* 0x3f80000005051808 */ /* 0x000fca0001000000 */
[----:B------:R-:W-:Y:S01]  /*0380*/  FMUL R5, R0, R5 ;  /* 0x0000000500057220 */ /* 0x000fe20000400000 */
[----:B------:R-:W-:Y:S06]  /*0390*/  @!P0 EXIT ;  /* 0x000000000000894d */ /* 0x000fec0003800000 */
[----:B------:R-:W-:Y:S01]  /*03a0*/  STG.E desc[UR4][R2.64], R5 ;  /* 0x0000000502007986 */ /* 0x000fe2000c101904 */
[----:B------:R-:W-:Y:S05]  /*03b0*/  EXIT ;  /* 0x000000000000794d */ /* 0x000fea0003800000 */
.L_x_0:
[----:B------:R-:W-:-:S00]  /*03c0*/  BRA `(.L_x_0) ;  /* 0xfffffffc00fc7947 */ /* 0x000fc0000383ffff */
[----:B------:R-:W-:-:S00]  /*03d0*/  NOP ;  /* 0x0000000000007918 */ /* 0x000fc00000000000 */
        /* <DEDUP_REMOVED lines=10> */
.L_x_1:


//--------------------- .nv.global.init           --------------------------
	.section	.nv.global.init,"aw",@progbits
.nv.global.init:
	.type		_$_str,@object
	.size		_$_str,(_$_str_$_2 - _$_str)
_$_str:
        /*0000*/ 	.byte	0x5f, 0x5f, 0x43, 0x55, 0x44, 0x41, 0x5f, 0x46, 0x54, 0x5a, 0x00
	.type		_$_str_$_2,@object
	.size		_$_str_$_2,(.L_1 - _$_str_$_2)
_$_str_$_2:
        /*000b*/ 	.byte	0x5f, 0x5f, 0x43, 0x55, 0x44, 0x41, 0x5f, 0x50, 0x52, 0x45, 0x43, 0x5f, 0x53, 0x51, 0x52, 0x54
        /*001b*/ 	.byte	0x00
.L_1:


//--------------------- .nv.constant0.triton_poi_fused__native_batch_norm_legit_no_training_add_hardtanh_mul_0 --------------------------
	.section	.nv.constant0.triton_poi_fused__native_batch_norm_legit_no_training_add_hardtanh_mul_0,"a",@progbits
	.sectionflags	@""
	.align	4
.nv.constant0.triton_poi_fused__native_batch_norm_legit_no_training_add_hardtanh_mul_0:
	.zero		580
